//
// Generated by NVIDIA NVVM Compiler
//
// Compiler Build ID: CL-36424714
// Cuda compilation tools, release 13.0, V13.0.88
// Based on NVVM 20.0.0
//

.version 9.0
.target sm_100
.address_size 64

	// .globl	default_function_kernel
// _ZZ23default_function_kernelE8A_shared has been demoted
// _ZZ23default_function_kernelE8B_shared has been demoted

.visible .entry default_function_kernel(
	.param .u64 .ptr .align 1 default_function_kernel_param_0,
	.param .u64 .ptr .align 1 default_function_kernel_param_1,
	.param .u64 .ptr .align 1 default_function_kernel_param_2,
	.param .u64 .ptr .align 1 default_function_kernel_param_3
)
.maxntid 32
{
	.reg .pred 	%p<2>;
	.reg .b32 	%r<36>;
	.reg .b32 	%f<322>;
	.reg .b64 	%rd<24>;
	// demoted variable
	.shared .align 4 .b8 _ZZ23default_function_kernelE8A_shared[1024];
	// demoted variable
	.shared .align 4 .b8 _ZZ23default_function_kernelE8B_shared[1024];
	ld.param.u64 	%rd9, [default_function_kernel_param_0];
	ld.param.u64 	%rd10, [default_function_kernel_param_1];
	ld.param.u64 	%rd7, [default_function_kernel_param_2];
	ld.param.u64 	%rd8, [default_function_kernel_param_3];
	cvta.to.global.u64 	%rd11, %rd9;
	cvta.to.global.u64 	%rd12, %rd10;
	mov.u32 	%r11, %ctaid.x;
	shl.b32 	%r12, %r11, 8;
	mov.u32 	%r1, %tid.x;
	or.b32  	%r13, %r12, %r1;
	shl.b32 	%r14, %r1, 4;
	and.b32  	%r15, %r14, 256;
	and.b32  	%r2, %r13, 2147479567;
	or.b32  	%r16, %r2, %r15;
	and.b32  	%r3, %r11, 15;
	shl.b32 	%r17, %r11, 12;
	shl.b32 	%r18, %r1, 5;
	or.b32  	%r19, %r18, %r17;
	shl.b32 	%r20, %r1, 1;
	or.b32  	%r21, %r19, %r20;
	and.b32  	%r22, %r21, 62222;
	shl.b32 	%r23, %r1, 3;
	shl.b32 	%r24, %r1, 6;
	and.b32  	%r25, %r24, 960;
	mov.u32 	%r26, _ZZ23default_function_kernelE8B_shared;
	add.s32 	%r4, %r26, %r25;
	shl.b32 	%r27, %r1, 2;
	mov.u32 	%r28, _ZZ23default_function_kernelE8A_shared;
	add.s32 	%r5, %r28, %r27;
	add.s32 	%r6, %r26, %r23;
	and.b32  	%r29, %r18, 512;
	add.s32 	%r7, %r28, %r29;
	mul.wide.u32 	%rd13, %r16, 4;
	add.s64 	%rd14, %rd13, %rd11;
	add.s64 	%rd23, %rd14, 8192;
	mul.wide.u32 	%rd15, %r22, 4;
	add.s64 	%rd16, %rd15, %rd12;
	add.s64 	%rd22, %rd16, 8192;
	mov.b32 	%r35, 0;
	mov.f32 	%f314, 0f00000000;
	mov.f32 	%f315, %f314;
	mov.f32 	%f316, %f314;
	mov.f32 	%f317, %f314;
	mov.f32 	%f318, %f314;
	mov.f32 	%f319, %f314;
	mov.f32 	%f320, %f314;
	mov.f32 	%f321, %f314;
$L__BB0_1:
	bar.sync 	0;
	ld.global.nc.f32 	%f18, [%rd23+-8192];
	st.shared.f32 	[%r5], %f18;
	ld.global.nc.f32 	%f19, [%rd23+-6144];
	st.shared.f32 	[%r5+128], %f19;
	ld.global.nc.f32 	%f20, [%rd23+-4096];
	st.shared.f32 	[%r5+256], %f20;
	ld.global.nc.f32 	%f21, [%rd23+-2048];
	st.shared.f32 	[%r5+384], %f21;
	ld.global.nc.f32 	%f22, [%rd23];
	st.shared.f32 	[%r5+512], %f22;
	ld.global.nc.f32 	%f23, [%rd23+2048];
	st.shared.f32 	[%r5+640], %f23;
	ld.global.nc.f32 	%f24, [%rd23+4096];
	st.shared.f32 	[%r5+768], %f24;
	ld.global.nc.f32 	%f25, [%rd23+6144];
	st.shared.f32 	[%r5+896], %f25;
	ld.global.nc.v2.f32 	{%f26, %f27}, [%rd22+-8192];
	st.shared.v2.f32 	[%r6], {%f26, %f27};
	ld.global.nc.v2.f32 	{%f28, %f29}, [%rd22+-4096];
	st.shared.v2.f32 	[%r6+256], {%f28, %f29};
	ld.global.nc.v2.f32 	{%f30, %f31}, [%rd22];
	st.shared.v2.f32 	[%r6+512], {%f30, %f31};
	ld.global.nc.v2.f32 	{%f32, %f33}, [%rd22+4096];
	st.shared.v2.f32 	[%r6+768], {%f32, %f33};
	bar.sync 	0;
	ld.shared.f32 	%f34, [%r4];
	ld.shared.f32 	%f35, [%r7];
	fma.rn.f32 	%f36, %f35, %f34, %f321;
	ld.shared.f32 	%f37, [%r7+64];
	fma.rn.f32 	%f38, %f37, %f34, %f320;
	ld.shared.f32 	%f39, [%r4+4];
	ld.shared.f32 	%f40, [%r7+4];
	fma.rn.f32 	%f41, %f40, %f39, %f36;
	ld.shared.f32 	%f42, [%r7+68];
	fma.rn.f32 	%f43, %f42, %f39, %f38;
	ld.shared.f32 	%f44, [%r4+8];
	ld.shared.f32 	%f45, [%r7+8];
	fma.rn.f32 	%f46, %f45, %f44, %f41;
	ld.shared.f32 	%f47, [%r7+72];
	fma.rn.f32 	%f48, %f47, %f44, %f43;
	ld.shared.f32 	%f49, [%r4+12];
	ld.shared.f32 	%f50, [%r7+12];
	fma.rn.f32 	%f51, %f50, %f49, %f46;
	ld.shared.f32 	%f52, [%r7+76];
	fma.rn.f32 	%f53, %f52, %f49, %f48;
	ld.shared.f32 	%f54, [%r4+16];
	ld.shared.f32 	%f55, [%r7+16];
	fma.rn.f32 	%f56, %f55, %f54, %f51;
	ld.shared.f32 	%f57, [%r7+80];
	fma.rn.f32 	%f58, %f57, %f54, %f53;
	ld.shared.f32 	%f59, [%r4+20];
	ld.shared.f32 	%f60, [%r7+20];
	fma.rn.f32 	%f61, %f60, %f59, %f56;
	ld.shared.f32 	%f62, [%r7+84];
	fma.rn.f32 	%f63, %f62, %f59, %f58;
	ld.shared.f32 	%f64, [%r4+24];
	ld.shared.f32 	%f65, [%r7+24];
	fma.rn.f32 	%f66, %f65, %f64, %f61;
	ld.shared.f32 	%f67, [%r7+88];
	fma.rn.f32 	%f68, %f67, %f64, %f63;
	ld.shared.f32 	%f69, [%r4+28];
	ld.shared.f32 	%f70, [%r7+28];
	fma.rn.f32 	%f71, %f70, %f69, %f66;
	ld.shared.f32 	%f72, [%r7+92];
	fma.rn.f32 	%f73, %f72, %f69, %f68;
	ld.shared.f32 	%f74, [%r4+32];
	ld.shared.f32 	%f75, [%r7+32];
	fma.rn.f32 	%f76, %f75, %f74, %f71;
	ld.shared.f32 	%f77, [%r7+96];
	fma.rn.f32 	%f78, %f77, %f74, %f73;
	ld.shared.f32 	%f79, [%r4+36];
	ld.shared.f32 	%f80, [%r7+36];
	fma.rn.f32 	%f81, %f80, %f79, %f76;
	ld.shared.f32 	%f82, [%r7+100];
	fma.rn.f32 	%f83, %f82, %f79, %f78;
	ld.shared.f32 	%f84, [%r4+40];
	ld.shared.f32 	%f85, [%r7+40];
	fma.rn.f32 	%f86, %f85, %f84, %f81;
	ld.shared.f32 	%f87, [%r7+104];
	fma.rn.f32 	%f88, %f87, %f84, %f83;
	ld.shared.f32 	%f89, [%r4+44];
	ld.shared.f32 	%f90, [%r7+44];
	fma.rn.f32 	%f91, %f90, %f89, %f86;
	ld.shared.f32 	%f92, [%r7+108];
	fma.rn.f32 	%f93, %f92, %f89, %f88;
	ld.shared.f32 	%f94, [%r4+48];
	ld.shared.f32 	%f95, [%r7+48];
	fma.rn.f32 	%f96, %f95, %f94, %f91;
	ld.shared.f32 	%f97, [%r7+112];
	fma.rn.f32 	%f98, %f97, %f94, %f93;
	ld.shared.f32 	%f99, [%r4+52];
	ld.shared.f32 	%f100, [%r7+52];
	fma.rn.f32 	%f101, %f100, %f99, %f96;
	ld.shared.f32 	%f102, [%r7+116];
	fma.rn.f32 	%f103, %f102, %f99, %f98;
	ld.shared.f32 	%f104, [%r4+56];
	ld.shared.f32 	%f105, [%r7+56];
	fma.rn.f32 	%f106, %f105, %f104, %f101;
	ld.shared.f32 	%f107, [%r7+120];
	fma.rn.f32 	%f108, %f107, %f104, %f103;
	ld.shared.f32 	%f109, [%r4+60];
	ld.shared.f32 	%f110, [%r7+60];
	fma.rn.f32 	%f321, %f110, %f109, %f106;
	ld.shared.f32 	%f111, [%r7+124];
	fma.rn.f32 	%f320, %f111, %f109, %f108;
	ld.shared.f32 	%f112, [%r7+128];
	fma.rn.f32 	%f113, %f112, %f34, %f319;
	ld.shared.f32 	%f114, [%r7+192];
	fma.rn.f32 	%f115, %f114, %f34, %f318;
	ld.shared.f32 	%f116, [%r7+132];
	fma.rn.f32 	%f117, %f116, %f39, %f113;
	ld.shared.f32 	%f118, [%r7+196];
	fma.rn.f32 	%f119, %f118, %f39, %f115;
	ld.shared.f32 	%f120, [%r7+136];
	fma.rn.f32 	%f121, %f120, %f44, %f117;
	ld.shared.f32 	%f122, [%r7+200];
	fma.rn.f32 	%f123, %f122, %f44, %f119;
	ld.shared.f32 	%f124, [%r7+140];
	fma.rn.f32 	%f125, %f124, %f49, %f121;
	ld.shared.f32 	%f126, [%r7+204];
	fma.rn.f32 	%f127, %f126, %f49, %f123;
	ld.shared.f32 	%f128, [%r7+144];
	fma.rn.f32 	%f129, %f128, %f54, %f125;
	ld.shared.f32 	%f130, [%r7+208];
	fma.rn.f32 	%f131, %f130, %f54, %f127;
	ld.shared.f32 	%f132, [%r7+148];
	fma.rn.f32 	%f133, %f132, %f59, %f129;
	ld.shared.f32 	%f134, [%r7+212];
	fma.rn.f32 	%f135, %f134, %f59, %f131;
	ld.shared.f32 	%f136, [%r7+152];
	fma.rn.f32 	%f137, %f136, %f64, %f133;
	ld.shared.f32 	%f138, [%r7+216];
	fma.rn.f32 	%f139, %f138, %f64, %f135;
	ld.shared.f32 	%f140, [%r7+156];
	fma.rn.f32 	%f141, %f140, %f69, %f137;
	ld.shared.f32 	%f142, [%r7+220];
	fma.rn.f32 	%f143, %f142, %f69, %f139;
	ld.shared.f32 	%f144, [%r7+160];
	fma.rn.f32 	%f145, %f144, %f74, %f141;
	ld.shared.f32 	%f146, [%r7+224];
	fma.rn.f32 	%f147, %f146, %f74, %f143;
	ld.shared.f32 	%f148, [%r7+164];
	fma.rn.f32 	%f149, %f148, %f79, %f145;
	ld.shared.f32 	%f150, [%r7+228];
	fma.rn.f32 	%f151, %f150, %f79, %f147;
	ld.shared.f32 	%f152, [%r7+168];
	fma.rn.f32 	%f153, %f152, %f84, %f149;
	ld.shared.f32 	%f154, [%r7+232];
	fma.rn.f32 	%f155, %f154, %f84, %f151;
	ld.shared.f32 	%f156, [%r7+172];
	fma.rn.f32 	%f157, %f156, %f89, %f153;
	ld.shared.f32 	%f158, [%r7+236];
	fma.rn.f32 	%f159, %f158, %f89, %f155;
	ld.shared.f32 	%f160, [%r7+176];
	fma.rn.f32 	%f161, %f160, %f94, %f157;
	ld.shared.f32 	%f162, [%r7+240];
	fma.rn.f32 	%f163, %f162, %f94, %f159;
	ld.shared.f32 	%f164, [%r7+180];
	fma.rn.f32 	%f165, %f164, %f99, %f161;
	ld.shared.f32 	%f166, [%r7+244];
	fma.rn.f32 	%f167, %f166, %f99, %f163;
	ld.shared.f32 	%f168, [%r7+184];
	fma.rn.f32 	%f169, %f168, %f104, %f165;
	ld.shared.f32 	%f170, [%r7+248];
	fma.rn.f32 	%f171, %f170, %f104, %f167;
	ld.shared.f32 	%f172, [%r7+188];
	fma.rn.f32 	%f319, %f172, %f109, %f169;
	ld.shared.f32 	%f173, [%r7+252];
	fma.rn.f32 	%f318, %f173, %f109, %f171;
	ld.shared.f32 	%f174, [%r7+256];
	fma.rn.f32 	%f175, %f174, %f34, %f317;
	ld.shared.f32 	%f176, [%r7+320];
	fma.rn.f32 	%f177, %f176, %f34, %f316;
	ld.shared.f32 	%f178, [%r7+260];
	fma.rn.f32 	%f179, %f178, %f39, %f175;
	ld.shared.f32 	%f180, [%r7+324];
	fma.rn.f32 	%f181, %f180, %f39, %f177;
	ld.shared.f32 	%f182, [%r7+264];
	fma.rn.f32 	%f183, %f182, %f44, %f179;
	ld.shared.f32 	%f184, [%r7+328];
	fma.rn.f32 	%f185, %f184, %f44, %f181;
	ld.shared.f32 	%f186, [%r7+268];
	fma.rn.f32 	%f187, %f186, %f49, %f183;
	ld.shared.f32 	%f188, [%r7+332];
	fma.rn.f32 	%f189, %f188, %f49, %f185;
	ld.shared.f32 	%f190, [%r7+272];
	fma.rn.f32 	%f191, %f190, %f54, %f187;
	ld.shared.f32 	%f192, [%r7+336];
	fma.rn.f32 	%f193, %f192, %f54, %f189;
	ld.shared.f32 	%f194, [%r7+276];
	fma.rn.f32 	%f195, %f194, %f59, %f191;
	ld.shared.f32 	%f196, [%r7+340];
	fma.rn.f32 	%f197, %f196, %f59, %f193;
	ld.shared.f32 	%f198, [%r7+280];
	fma.rn.f32 	%f199, %f198, %f64, %f195;
	ld.shared.f32 	%f200, [%r7+344];
	fma.rn.f32 	%f201, %f200, %f64, %f197;
	ld.shared.f32 	%f202, [%r7+284];
	fma.rn.f32 	%f203, %f202, %f69, %f199;
	ld.shared.f32 	%f204, [%r7+348];
	fma.rn.f32 	%f205, %f204, %f69, %f201;
	ld.shared.f32 	%f206, [%r7+288];
	fma.rn.f32 	%f207, %f206, %f74, %f203;
	ld.shared.f32 	%f208, [%r7+352];
	fma.rn.f32 	%f209, %f208, %f74, %f205;
	ld.shared.f32 	%f210, [%r7+292];
	fma.rn.f32 	%f211, %f210, %f79, %f207;
	ld.shared.f32 	%f212, [%r7+356];
	fma.rn.f32 	%f213, %f212, %f79, %f209;
	ld.shared.f32 	%f214, [%r7+296];
	fma.rn.f32 	%f215, %f214, %f84, %f211;
	ld.shared.f32 	%f216, [%r7+360];
	fma.rn.f32 	%f217, %f216, %f84, %f213;
	ld.shared.f32 	%f218, [%r7+300];
	fma.rn.f32 	%f219, %f218, %f89, %f215;
	ld.shared.f32 	%f220, [%r7+364];
	fma.rn.f32 	%f221, %f220, %f89, %f217;
	ld.shared.f32 	%f222, [%r7+304];
	fma.rn.f32 	%f223, %f222, %f94, %f219;
	ld.shared.f32 	%f224, [%r7+368];
	fma.rn.f32 	%f225, %f224, %f94, %f221;
	ld.shared.f32 	%f226, [%r7+308];
	fma.rn.f32 	%f227, %f226, %f99, %f223;
	ld.shared.f32 	%f228, [%r7+372];
	fma.rn.f32 	%f229, %f228, %f99, %f225;
	ld.shared.f32 	%f230, [%r7+312];
	fma.rn.f32 	%f231, %f230, %f104, %f227;
	ld.shared.f32 	%f232, [%r7+376];
	fma.rn.f32 	%f233, %f232, %f104, %f229;
	ld.shared.f32 	%f234, [%r7+316];
	fma.rn.f32 	%f317, %f234, %f109, %f231;
	ld.shared.f32 	%f235, [%r7+380];
	fma.rn.f32 	%f316, %f235, %f109, %f233;
	ld.shared.f32 	%f236, [%r7+384];
	fma.rn.f32 	%f237, %f236, %f34, %f315;
	ld.shared.f32 	%f238, [%r7+448];
	fma.rn.f32 	%f239, %f238, %f34, %f314;
	ld.shared.f32 	%f240, [%r7+388];
	fma.rn.f32 	%f241, %f240, %f39, %f237;
	ld.shared.f32 	%f242, [%r7+452];
	fma.rn.f32 	%f243, %f242, %f39, %f239;
	ld.shared.f32 	%f244, [%r7+392];
	fma.rn.f32 	%f245, %f244, %f44, %f241;
	ld.shared.f32 	%f246, [%r7+456];
	fma.rn.f32 	%f247, %f246, %f44, %f243;
	ld.shared.f32 	%f248, [%r7+396];
	fma.rn.f32 	%f249, %f248, %f49, %f245;
	ld.shared.f32 	%f250, [%r7+460];
	fma.rn.f32 	%f251, %f250, %f49, %f247;
	ld.shared.f32 	%f252, [%r7+400];
	fma.rn.f32 	%f253, %f252, %f54, %f249;
	ld.shared.f32 	%f254, [%r7+464];
	fma.rn.f32 	%f255, %f254, %f54, %f251;
	ld.shared.f32 	%f256, [%r7+404];
	fma.rn.f32 	%f257, %f256, %f59, %f253;
	ld.shared.f32 	%f258, [%r7+468];
	fma.rn.f32 	%f259, %f258, %f59, %f255;
	ld.shared.f32 	%f260, [%r7+408];
	fma.rn.f32 	%f261, %f260, %f64, %f257;
	ld.shared.f32 	%f262, [%r7+472];
	fma.rn.f32 	%f263, %f262, %f64, %f259;
	ld.shared.f32 	%f264, [%r7+412];
	fma.rn.f32 	%f265, %f264, %f69, %f261;
	ld.shared.f32 	%f266, [%r7+476];
	fma.rn.f32 	%f267, %f266, %f69, %f263;
	ld.shared.f32 	%f268, [%r7+416];
	fma.rn.f32 	%f269, %f268, %f74, %f265;
	ld.shared.f32 	%f270, [%r7+480];
	fma.rn.f32 	%f271, %f270, %f74, %f267;
	ld.shared.f32 	%f272, [%r7+420];
	fma.rn.f32 	%f273, %f272, %f79, %f269;
	ld.shared.f32 	%f274, [%r7+484];
	fma.rn.f32 	%f275, %f274, %f79, %f271;
	ld.shared.f32 	%f276, [%r7+424];
	fma.rn.f32 	%f277, %f276, %f84, %f273;
	ld.shared.f32 	%f278, [%r7+488];
	fma.rn.f32 	%f279, %f278, %f84, %f275;
	ld.shared.f32 	%f280, [%r7+428];
	fma.rn.f32 	%f281, %f280, %f89, %f277;
	ld.shared.f32 	%f282, [%r7+492];
	fma.rn.f32 	%f283, %f282, %f89, %f279;
	ld.shared.f32 	%f284, [%r7+432];
	fma.rn.f32 	%f285, %f284, %f94, %f281;
	ld.shared.f32 	%f286, [%r7+496];
	fma.rn.f32 	%f287, %f286, %f94, %f283;
	ld.shared.f32 	%f288, [%r7+436];
	fma.rn.f32 	%f289, %f288, %f99, %f285;
	ld.shared.f32 	%f290, [%r7+500];
	fma.rn.f32 	%f291, %f290, %f99, %f287;
	ld.shared.f32 	%f292, [%r7+440];
	fma.rn.f32 	%f293, %f292, %f104, %f289;
	ld.shared.f32 	%f294, [%r7+504];
	fma.rn.f32 	%f295, %f294, %f104, %f291;
	ld.shared.f32 	%f296, [%r7+444];
	fma.rn.f32 	%f315, %f296, %f109, %f293;
	ld.shared.f32 	%f297, [%r7+508];
	fma.rn.f32 	%f314, %f297, %f109, %f295;
	add.s32 	%r35, %r35, 1;
	add.s64 	%rd23, %rd23, 64;
	add.s64 	%rd22, %rd22, 64;
	setp.ne.s32 	%p1, %r35, 16;
	@%p1 bra 	$L__BB0_1;
	shl.b32 	%r30, %r1, 7;
	and.b32  	%r31, %r30, 2048;
	shl.b32 	%r32, %r3, 4;
	add.s32 	%r33, %r2, %r31;
	add.s32 	%r34, %r33, %r32;
	cvta.to.global.u64 	%rd17, %rd7;
	cvta.to.global.u64 	%rd18, %rd8;
	mul.wide.u32 	%rd19, %r34, 4;
	add.s64 	%rd20, %rd17, %rd19;
	ld.global.nc.f32 	%f298, [%rd20];
	add.f32 	%f299, %f321, %f298;
	add.s64 	%rd21, %rd18, %rd19;
	st.global.f32 	[%rd21], %f299;
	ld.global.nc.f32 	%f300, [%rd20+1024];
	add.f32 	%f301, %f320, %f300;
	st.global.f32 	[%rd21+1024], %f301;
	ld.global.nc.f32 	%f302, [%rd20+2048];
	add.f32 	%f303, %f319, %f302;
	st.global.f32 	[%rd21+2048], %f303;
	ld.global.nc.f32 	%f304, [%rd20+3072];
	add.f32 	%f305, %f318, %f304;
	st.global.f32 	[%rd21+3072], %f305;
	ld.global.nc.f32 	%f306, [%rd20+4096];
	add.f32 	%f307, %f317, %f306;
	st.global.f32 	[%rd21+4096], %f307;
	ld.global.nc.f32 	%f308, [%rd20+5120];
	add.f32 	%f309, %f316, %f308;
	st.global.f32 	[%rd21+5120], %f309;
	ld.global.nc.f32 	%f310, [%rd20+6144];
	add.f32 	%f311, %f315, %f310;
	st.global.f32 	[%rd21+6144], %f311;
	ld.global.nc.f32 	%f312, [%rd20+7168];
	add.f32 	%f313, %f314, %f312;
	st.global.f32 	[%rd21+7168], %f313;
	ret;

}


// ===== COMPILED SASS (sm_100) =====

	.target	sm_100

	.elftype	@"ET_EXEC"


//--------------------- .note.nv.tkinfo           --------------------------
	.section	.note.nv.tkinfo,"",@"SHT_NOTE"
	.sectionflags	@"SHF_NOTE_NV_TKINFO"
	.tkinfo
        /*0018*/ 	.word	0x00000002
        /*0030*/ 	.string	""
        /*0030*/ 	.string	"ptxas"
        /*0030*/ 	.string	"Cuda compilation tools, release 13.0, V13.0.88"
        /*0030*/ 	.string	"Build cuda_13.0.r13.0/compiler.36424714_0"
        /*0030*/ 	.string	"-arch sm_100 -m 64 "



//--------------------- .note.nv.cuinfo           --------------------------
	.section	.note.nv.cuinfo,"",@"SHT_NOTE"
	.sectionflags	@"SHF_NOTE_NV_CUINFO"
        /*0018*/ 	.short	0x0002
        /*001a*/ 	.short	0x0064
        /*001c*/ 	.short	0x0082
	.zero		2


//--------------------- .nv.info                  --------------------------
	.section	.nv.info,"",@"SHT_CUDA_INFO"
	.align	4


	//----- nvinfo : EIATTR_REGCOUNT
	.align		4
        /*0000*/ 	.byte	0x04, 0x2f
        /*0002*/ 	.short	(.L_1 - .L_0)
	.align		4
.L_0:
        /*0004*/ 	.word	index@(default_function_kernel)
        /*0008*/ 	.word	0x00000048


	//----- nvinfo : EIATTR_FRAME_SIZE
	.align		4
.L_1:
        /*000c*/ 	.byte	0x04, 0x11
        /*000e*/ 	.short	(.L_3 - .L_2)
	.align		4
.L_2:
        /*0010*/ 	.word	index@(default_function_kernel)
        /*0014*/ 	.word	0x00000000


	//----- nvinfo : EIATTR_MIN_STACK_SIZE
	.align		4
.L_3:
        /*0018*/ 	.byte	0x04, 0x12
        /*001a*/ 	.short	(.L_5 - .L_4)
	.align		4
.L_4:
        /*001c*/ 	.word	index@(default_function_kernel)
        /*0020*/ 	.word	0x00000000
.L_5:


//--------------------- .nv.compat                --------------------------
	.section	.nv.compat,"",@"SHT_CUDA_COMPAT_INFO"
	.align	4
        /*0000*/ 	.byte	0x02, 0x09, 0x00, 0x00, 0x02, 0x02, 0x01, 0x00, 0x02, 0x05, 0x05, 0x00, 0x03, 0x07, 0x01, 0x01
        /*0010*/ 	.byte	0x02, 0x03, 0x00, 0x00, 0x02, 0x06, 0x01, 0x00, 0x04, 0x0b, 0x08, 0x00, 0x09, 0x00, 0x00, 0x00
        /*0020*/ 	.byte	0x00, 0x00, 0x00, 0x00


//--------------------- .nv.info.default_function_kernel --------------------------
	.section	.nv.info.default_function_kernel,"",@"SHT_CUDA_INFO"
	.sectionflags	@""
	.align	4


	//----- nvinfo : EIATTR_CUDA_API_VERSION
	.align		4
        /*0000*/ 	.byte	0x04, 0x37
        /*0002*/ 	.short	(.L_7 - .L_6)
.L_6:
        /*0004*/ 	.word	0x00000082


	//----- nvinfo : EIATTR_KPARAM_INFO
	.align		4
.L_7:
        /*0008*/ 	.byte	0x04, 0x17
        /*000a*/ 	.short	(.L_9 - .L_8)
.L_8:
        /*000c*/ 	.word	0x00000000
        /*0010*/ 	.short	0x0003
        /*0012*/ 	.short	0x0018
        /*0014*/ 	.byte	0x00, 0xf5, 0x21, 0x00


	//----- nvinfo : EIATTR_KPARAM_INFO
	.align		4
.L_9:
        /*0018*/ 	.byte	0x04, 0x17
        /*001a*/ 	.short	(.L_11 - .L_10)
.L_10:
        /*001c*/ 	.word	0x00000000
        /*0020*/ 	.short	0x0002
        /*0022*/ 	.short	0x0010
        /*0024*/ 	.byte	0x00, 0xf5, 0x21, 0x00


	//----- nvinfo : EIATTR_KPARAM_INFO
	.align		4
.L_11:
        /*0028*/ 	.byte	0x04, 0x17
        /*002a*/ 	.short	(.L_13 - .L_12)
.L_12:
        /*002c*/ 	.word	0x00000000
        /*0030*/ 	.short	0x0001
        /*0032*/ 	.short	0x0008
        /*0034*/ 	.byte	0x00, 0xf5, 0x21, 0x00


	//----- nvinfo : EIATTR_KPARAM_INFO
	.align		4
.L_13:
        /*0038*/ 	.byte	0x04, 0x17
        /*003a*/ 	.short	(.L_15 - .L_14)
.L_14:
        /*003c*/ 	.word	0x00000000
        /*0040*/ 	.short	0x0000
        /*0042*/ 	.short	0x0000
        /*0044*/ 	.byte	0x00, 0xf5, 0x21, 0x00


	//----- nvinfo : EIATTR_SPARSE_MMA_MASK
	.align		4
.L_15:
        /*0048*/ 	.byte	0x03, 0x50
        /*004a*/ 	.short	0x0000


	//----- nvinfo : EIATTR_MAXREG_COUNT
	.align		4
        /*004c*/ 	.byte	0x03, 0x1b
        /*004e*/ 	.short	0x00ff


	//----- nvinfo : EIATTR_NUM_BARRIERS
	.align		4
        /*0050*/ 	.byte	0x02, 0x4c
        /*0052*/ 	.byte	0x01
	.zero		1


	//----- nvinfo : EIATTR_MERCURY_ISA_VERSION
	.align		4
        /*0054*/ 	.byte	0x03, 0x5f
        /*0056*/ 	.short	0x0101


	//----- nvinfo : EIATTR_VRC_CTA_INIT_COUNT
	.align		4
        /*0058*/ 	.byte	0x02, 0x4a
	.zero		1
	.zero		1


	//----- nvinfo : EIATTR_EXIT_INSTR_OFFSETS
	.align		4
        /*005c*/ 	.byte	0x04, 0x1c
        /*005e*/ 	.short	(.L_17 - .L_16)


	//   ....[0]....
.L_16:
        /*0060*/ 	.word	0x000010d0


	//----- nvinfo : EIATTR_MAX_THREADS
	.align		4
.L_17:
        /*0064*/ 	.byte	0x04, 0x05
        /*0066*/ 	.short	(.L_19 - .L_18)
.L_18:
        /*0068*/ 	.word	0x00000020
        /*006c*/ 	.word	0x00000001
        /*0070*/ 	.word	0x00000001


	//----- nvinfo : EIATTR_CBANK_PARAM_SIZE
	.align		4
.L_19:
        /*0074*/ 	.byte	0x03, 0x19
        /*0076*/ 	.short	0x0020


	//----- nvinfo : EIATTR_PARAM_CBANK
	.align		4
        /*0078*/ 	.byte	0x04, 0x0a
        /*007a*/ 	.short	(.L_21 - .L_20)
	.align		4
.L_20:
        /*007c*/ 	.word	index@(.nv.constant0.default_function_kernel)
        /*0080*/ 	.short	0x0380
        /*0082*/ 	.short	0x0020


	//----- nvinfo : EIATTR_SW_WAR
	.align		4
.L_21:
        /*0084*/ 	.byte	0x04, 0x36
        /*0086*/ 	.short	(.L_23 - .L_22)
.L_22:
        /*0088*/ 	.word	0x00000008
.L_23:


//--------------------- .nv.callgraph             --------------------------
	.section	.nv.callgraph,"",@"SHT_CUDA_CALLGRAPH"
	.align	4
	.sectionentsize	8
	.align		4
        /*0000*/ 	.word	0x00000000
	.align		4
        /*0004*/ 	.word	0xffffffff
	.align		4
        /*0008*/ 	.word	0x00000000
	.align		4
        /*000c*/ 	.word	0xfffffffe
	.align		4
        /*0010*/ 	.word	0x00000000
	.align		4
        /*0014*/ 	.word	0xfffffffd
	.align		4
        /*0018*/ 	.word	0x00000000
	.align		4
        /*001c*/ 	.word	0xfffffffc


//--------------------- .text.default_function_kernel --------------------------
	.section	.text.default_function_kernel,"ax",@progbits
	.align	128
        .global         default_function_kernel
        .type           default_function_kernel,@function
        .size           default_function_kernel,(.L_x_2 - default_function_kernel)
        .other          default_function_kernel,@"STO_CUDA_ENTRY STV_DEFAULT"
default_function_kernel:
.text.default_function_kernel:
[----:B------:R-:W-:Y:S01]  /*0000*/  LDC R1, c[0x0][0x37c] ;  /* 0x0000df00ff017b82 */ /* 0x000fe20000000800 */
[----:B------:R-:W0:Y:S07]  /*0010*/  S2R R62, SR_CTAID.X ;  /* 0x00000000003e7919 */ /* 0x000e2e0000002500 */
[----:B------:R-:W1:Y:S01]  /*0020*/  LDC.64 R2, c[0x0][0x380] ;  /* 0x0000e000ff027b82 */ /* 0x000e620000000a00 */
[----:B------:R-:W-:Y:S01]  /*0030*/  UMOV UR4, 0x400 ;  /* 0x0000040000047882 */ /* 0x000fe20000000000 */
[----:B------:R-:W-:Y:S01]  /*0040*/  HFMA2 R59, -RZ, RZ, 0, 0 ;  /* 0x00000000ff3b7431 */ /* 0x000fe200000001ff */
[----:B------:R-:W2:Y:S01]  /*0050*/  S2R R0, SR_TID.X ;  /* 0x0000000000007919 */ /* 0x000ea20000002100 */
[----:B------:R-:W-:Y:S01]  /*0060*/  UIADD3 UR5, UPT, UPT, UR4, 0x400, URZ ;  /* 0x0000040004057890 */ /* 0x000fe2000fffe0ff */
[----:B------:R-:W-:Y:S01]  /*0070*/  HFMA2 R55, -RZ, RZ, 0, 0 ;  /* 0x00000000ff377431 */ /* 0x000fe200000001ff */
[----:B------:R-:W-:Y:S01]  /*0080*/  CS2R R44, SRZ ;  /* 0x00000000002c7805 */ /* 0x000fe2000001ff00 */
[----:B------:R-:W-:Y:S01]  /*0090*/  HFMA2 R53, -RZ, RZ, 0, 0 ;  /* 0x00000000ff357431 */ /* 0x000fe200000001ff */
[----:B------:R-:W3:Y:S01]  /*00a0*/  LDC.64 R4, c[0x0][0x388] ;  /* 0x0000e200ff047b82 */ /* 0x000ee20000000a00 */
[----:B------:R-:W-:Y:S01]  /*00b0*/  MOV R57, RZ ;  /* 0x000000ff00397202 */ /* 0x000fe20000000f00 */
[----:B------:R-:W4:Y:S01]  /*00c0*/  LDCU.64 UR8, c[0x0][0x358] ;  /* 0x00006b00ff0877ac */ /* 0x000f220008000a00 */
[----:B------:R-:W-:-:S02]  /*00d0*/  MOV R47, RZ ;  /* 0x000000ff002f7202 */ /* 0x000fc40000000f00 */
[----:B------:R-:W-:-:S03]  /*00e0*/  MOV R15, RZ ;  /* 0x000000ff000f7202 */ /* 0x000fc60000000f00 */
[----:B------:R-:W5:Y:S01]  /*00f0*/  S2UR UR7, SR_CgaCtaId ;  /* 0x00000000000779c3 */ /* 0x000f620000008800 */
[C---:B0-----:R-:W-:Y:S02]  /*0100*/  SHF.L.U32 R63, R62.reuse, 0x8, RZ ;  /* 0x000000083e3f7819 */ /* 0x041fe400000006ff */
[----:B------:R-:W-:Y:S02]  /*0110*/  SHF.L.U32 R7, R62, 0xc, RZ ;  /* 0x0000000c3e077819 */ /* 0x000fe400000006ff */
[C---:B--2---:R-:W-:Y:S02]  /*0120*/  SHF.L.U32 R8, R0.reuse, 0x5, RZ ;  /* 0x0000000500087819 */ /* 0x044fe400000006ff */
[C---:B------:R-:W-:Y:S02]  /*0130*/  SHF.L.U32 R9, R0.reuse, 0x1, RZ ;  /* 0x0000000100097819 */ /* 0x040fe400000006ff */
[----:B------:R-:W-:Y:S01]  /*0140*/  SHF.L.U32 R6, R0, 0x4, RZ ;  /* 0x0000000400067819 */ /* 0x000fe200000006ff */
[----:B-----5:R-:W-:Y:S01]  /*0150*/  ULEA UR6, UR7, UR4, 0x18 ;  /* 0x0000000407067291 */ /* 0x020fe2000f8ec0ff */
[----:B------:R-:W-:Y:S01]  /*0160*/  LOP3.LUT R63, R63, 0x7ffff00f, R0, 0xc8, !PT ;  /* 0x7ffff00f3f3f7812 */ /* 0x000fe200078ec800 */
[----:B------:R-:W-:Y:S01]  /*0170*/  ULEA UR5, UR7, UR5, 0x18 ;  /* 0x0000000507057291 */ /* 0x000fe2000f8ec0ff */
[----:B------:R-:W-:Y:S01]  /*0180*/  LOP3.LUT R9, R9, R8, R7, 0xfe, !PT ;  /* 0x0000000809097212 */ /* 0x000fe200078efe07 */
[----:B------:R-:W-:Y:S01]  /*0190*/  UMOV UR4, URZ ;  /* 0x000000ff00047c82 */ /* 0x000fe20008000000 */
[----:B------:R-:W-:-:S02]  /*01a0*/  LOP3.LUT R7, R63, 0x100, R6, 0xf8, !PT ;  /* 0x000001003f077812 */ /* 0x000fc400078ef806 */
[----:B------:R-:W-:Y:S02]  /*01b0*/  LOP3.LUT R9, R9, 0xf30e, RZ, 0xc0, !PT ;  /* 0x0000f30e09097812 */ /* 0x000fe400078ec0ff */
[----:B------:R-:W-:Y:S01]  /*01c0*/  SHF.L.U32 R61, R0, 0x6, RZ ;  /* 0x00000006003d7819 */ /* 0x000fe200000006ff */
[----:B-1----:R-:W-:Y:S01]  /*01d0*/  IMAD.WIDE.U32 R2, R7, 0x4, R2 ;  /* 0x0000000407027825 */ /* 0x002fe200078e0002 */
[----:B------:R-:W-:Y:S02]  /*01e0*/  LOP3.LUT R62, R62, 0xf, RZ, 0xc0, !PT ;  /* 0x0000000f3e3e7812 */ /* 0x000fe400078ec0ff */
[----:B------:R-:W-:Y:S01]  /*01f0*/  LOP3.LUT R61, R61, 0x3c0, RZ, 0xc0, !PT ;  /* 0x000003c03d3d7812 */ /* 0x000fe200078ec0ff */
[----:B---3--:R-:W-:Y:S01]  /*0200*/  IMAD.WIDE.U32 R4, R9, 0x4, R4 ;  /* 0x0000000409047825 */ /* 0x008fe200078e0004 */
[----:B------:R-:W-:Y:S02]  /*0210*/  IADD3 R66, P0, PT, R2, 0x2000, RZ ;  /* 0x0000200002427810 */ /* 0x000fe40007f1e0ff */
[----:B------:R-:W-:-:S02]  /*0220*/  LOP3.LUT R2, R8, 0x200, RZ, 0xc0, !PT ;  /* 0x0000020008027812 */ /* 0x000fc400078ec0ff */
[----:B------:R-:W-:Y:S02]  /*0230*/  IADD3 R64, P1, PT, R4, 0x2000, RZ ;  /* 0x0000200004407810 */ /* 0x000fe40007f3e0ff */
[----:B------:R-:W-:Y:S02]  /*0240*/  IADD3.X R67, PT, PT, RZ, R3, RZ, P0, !PT ;  /* 0x00000003ff437210 */ /* 0x000fe400007fe4ff */
[----:B------:R-:W-:Y:S02]  /*0250*/  IADD3.X R65, PT, PT, RZ, R5, RZ, P1, !PT ;  /* 0x00000005ff417210 */ /* 0x000fe40000ffe4ff */
[C---:B------:R-:W-:Y:S02]  /*0260*/  LEA R60, R0.reuse, UR6, 0x2 ;  /* 0x00000006003c7c11 */ /* 0x040fe4000f8e10ff */
[----:B----4-:R-:W-:-:S07]  /*0270*/  LEA R3, R0, UR5, 0x3 ;  /* 0x0000000500037c11 */ /* 0x010fce000f8e18ff */
.L_x_0:
[----:B------:R-:W2:Y:S04]  /*0280*/  LDG.E.CONSTANT R5, desc[UR8][R66.64+-0x2000] ;  /* 0xffe0000842057981 */ /* 0x000ea8000c1e9900 */
[----:B------:R-:W3:Y:S04]  /*0290*/  LDG.E.CONSTANT R7, desc[UR8][R66.64+-0x1800] ;  /* 0xffe8000842077981 */ /* 0x000ee8000c1e9900 */
[----:B------:R-:W4:Y:S04]  /*02a0*/  LDG.E.CONSTANT R9, desc[UR8][R66.64+-0x1000] ;  /* 0xfff0000842097981 */ /* 0x000f28000c1e9900 */
[----:B------:R-:W5:Y:S04]  /*02b0*/  LDG.E.CONSTANT R11, desc[UR8][R66.64+-0x800] ;  /* 0xfff80008420b7981 */ /* 0x000f68000c1e9900 */
[----:B------:R-:W5:Y:S04]  /*02c0*/  LDG.E.CONSTANT R13, desc[UR8][R66.64] ;  /* 0x00000008420d7981 */ /* 0x000f68000c1e9900 */
[----:B------:R-:W5:Y:S04]  /*02d0*/  LDG.E.CONSTANT R17, desc[UR8][R66.64+0x800] ;  /* 0x0008000842117981 */ /* 0x000f68000c1e9900 */
[----:B------:R-:W5:Y:S04]  /*02e0*/  LDG.E.CONSTANT R19, desc[UR8][R66.64+0x1000] ;  /* 0x0010000842137981 */ /* 0x000f68000c1e9900 */
[----:B------:R0:W5:Y:S04]  /*02f0*/  LDG.E.CONSTANT R21, desc[UR8][R66.64+0x1800] ;  /* 0x0018000842157981 */ /* 0x000168000c1e9900 */
[----:B------:R-:W5:Y:S04]  /*0300*/  LDG.E.64.CONSTANT R22, desc[UR8][R64.64+-0x2000] ;  /* 0xffe0000840167981 */ /* 0x000f68000c1e9b00 */
[----:B------:R-:W5:Y:S04]  /*0310*/  LDG.E.64.CONSTANT R28, desc[UR8][R64.64+-0x1000] ;  /* 0xfff00008401c7981 */ /* 0x000f68000c1e9b00 */
[----:B------:R-:W5:Y:S04]  /*0320*/  LDG.E.64.CONSTANT R30, desc[UR8][R64.64] ;  /* 0x00000008401e7981 */ /* 0x000f68000c1e9b00 */
[----:B------:R1:W5:Y:S01]  /*0330*/  LDG.E.64.CONSTANT R32, desc[UR8][R64.64+0x1000] ;  /* 0x0010000840207981 */ /* 0x000362000c1e9b00 */
[----:B------:R-:W-:Y:S01]  /*0340*/  UIADD3 UR4, UPT, UPT, UR4, 0x1, URZ ;  /* 0x0000000104047890 */ /* 0x000fe2000fffe0ff */
[----:B------:R-:W-:Y:S03]  /*0350*/  BAR.SYNC.DEFER_BLOCKING 0x0 ;  /* 0x0000000000007b1d */ /* 0x000fe60000010000 */
[----:B------:R-:W-:Y:S01]  /*0360*/  UISETP.NE.AND UP0, UPT, UR4, 0x10, UPT ;  /* 0x000000100400788c */ /* 0x000fe2000bf05270 */
[----:B0-----:R-:W-:-:S02]  /*0370*/  IADD3 R66, P0, PT, R66, 0x40, RZ ;  /* 0x0000004042427810 */ /* 0x001fc40007f1e0ff */
[----:B-1----:R-:W-:Y:S02]  /*0380*/  IADD3 R64, P1, PT, R64, 0x40, RZ ;  /* 0x0000004040407810 */ /* 0x002fe40007f3e0ff */
[----:B------:R-:W-:Y:S02]  /*0390*/  IADD3.X R67, PT, PT, RZ, R67, RZ, P0, !PT ;  /* 0x00000043ff437210 */ /* 0x000fe400007fe4ff */
[----:B------:R-:W-:Y:S01]  /*03a0*/  IADD3.X R65, PT, PT, RZ, R65, RZ, P1, !PT ;  /* 0x00000041ff417210 */ /* 0x000fe20000ffe4ff */
[----:B--2---:R-:W-:Y:S04]  /*03b0*/  STS [R60], R5 ;  /* 0x000000053c007388 */ /* 0x004fe80000000800 */
[----:B---3--:R-:W-:Y:S04]  /*03c0*/  STS [R60+0x80], R7 ;  /* 0x000080073c007388 */ /* 0x008fe80000000800 */
[----:B----4-:R-:W-:Y:S04]  /*03d0*/  STS [R60+0x100], R9 ;  /* 0x000100093c007388 */ /* 0x010fe80000000800 */
[----:B-----5:R-:W-:Y:S04]  /*03e0*/  STS [R60+0x180], R11 ;  /* 0x0001800b3c007388 */ /* 0x020fe80000000800 */
[----:B------:R-:W-:Y:S04]  /*03f0*/  STS [R60+0x200], R13 ;  /* 0x0002000d3c007388 */ /* 0x000fe80000000800 */
[----:B------:R-:W-:Y:S04]  /*0400*/  STS [R60+0x280], R17 ;  /* 0x000280113c007388 */ /* 0x000fe80000000800 */
[----:B------:R-:W-:Y:S04]  /*0410*/  STS [R60+0x300], R19 ;  /* 0x000300133c007388 */ /* 0x000fe80000000800 */
[----:B------:R-:W-:Y:S04]  /*0420*/  STS [R60+0x380], R21 ;  /* 0x000380153c007388 */ /* 0x000fe80000000800 */
[----:B------:R-:W-:Y:S04]  /*0430*/  STS.64 [R3], R22 ;  /* 0x0000001603007388 */ /* 0x000fe80000000a00 */
[----:B------:R-:W-:Y:S04]  /*0440*/  STS.64 [R3+0x100], R28 ;  /* 0x0001001c03007388 */ /* 0x000fe80000000a00 */
[----:B------:R-:W-:Y:S04]  /*0450*/  STS.64 [R3+0x200], R30 ;  /* 0x0002001e03007388 */ /* 0x000fe80000000a00 */
[----:B------:R-:W-:Y:S01]  /*0460*/  STS.64 [R3+0x300], R32 ;  /* 0x0003002003007388 */ /* 0x000fe20000000a00 */
[----:B------:R-:W-:Y:S06]  /*0470*/  BAR.SYNC.DEFER_BLOCKING 0x0 ;  /* 0x0000000000007b1d */ /* 0x000fec0000010000 */
[----:B------:R-:W-:Y:S04]  /*0480*/  LDS.128 R4, [R61+UR5] ;  /* 0x000000053d047984 */ /* 0x000fe80008000c00 */
[----:B------:R-:W0:Y:S04]  /*0490*/  LDS.128 R24, [R2+UR6] ;  /* 0x0000000602187984 */ /* 0x000e280008000c00 */
[----:B------:R-:W1:Y:S04]  /*04a0*/  LDS.128 R36, [R2+UR6+0x40] ;  /* 0x0000400602247984 */ /* 0x000e680008000c00 */
[----:B------:R-:W2:Y:S04]  /*04b0*/  LDS.128 R40, [R2+UR6+0x80] ;  /* 0x0000800602287984 */ /* 0x000ea80008000c00 */
[----:B------:R-:W3:Y:S04]  /*04c0*/  LDS.128 R48, [R2+UR6+0xc0] ;  /* 0x0000c00602307984 */ /* 0x000ee80008000c00 */
[----:B------:R-:W4:Y:S04]  /*04d0*/  LDS.128 R8, [R2+UR6+0x100] ;  /* 0x0001000602087984 */ /* 0x000f280008000c00 */
[----:B------:R-:W5:Y:S04]  /*04e0*/  LDS.128 R20, [R2+UR6+0x1c0] ;  /* 0x0001c00602147984 */ /* 0x000f680008000c00 */
[----:B------:R-:W5:Y:S04]  /*04f0*/  LDS.128 R16, [R2+UR6+0x180] ;  /* 0x0001800602107984 */ /* 0x000f680008000c00 */
[----:B------:R-:W-:Y:S04]  /*0500*/  LDS.128 R28, [R2+UR6+0x10] ;  /* 0x00001006021c7984 */ /* 0x000fe80008000c00 */
[----:B------:R-:W-:Y:S01]  /*0510*/  LDS.128 R32, [R2+UR6+0x50] ;  /* 0x0000500602207984 */ /* 0x000fe20008000c00 */
[----:B0-----:R-:W-:-:S03]  /*0520*/  FFMA R24, R4, R24, R15 ;  /* 0x0000001804187223 */ /* 0x001fc6000000000f */
[----:B------:R-:W0:Y:S01]  /*0530*/  LDS.128 R12, [R2+UR6+0x140] ;  /* 0x00014006020c7984 */ /* 0x000e220008000c00 */
[----:B------:R-:W-:Y:S01]  /*0540*/  FFMA R25, R5, R25, R24 ;  /* 0x0000001905197223 */ /* 0x000fe20000000018 */
[----:B-1----:R-:W-:-:S03]  /*0550*/  FFMA R36, R4, R36, R53 ;  /* 0x0000002404247223 */ /* 0x002fc60000000035 */
[----:B------:R-:W-:Y:S01]  /*0560*/  FFMA R26, R6, R26, R25 ;  /* 0x0000001a061a7223 */ /* 0x000fe20000000019 */
[----:B--2---:R-:W-:Y:S01]  /*0570*/  FFMA R40, R4, R40, R47 ;  /* 0x0000002804287223 */ /* 0x004fe2000000002f */
[----:B------:R-:W-:Y:S02]  /*0580*/  FFMA R37, R5, R37, R36 ;  /* 0x0000002505257223 */ /* 0x000fe40000000024 */
[----:B------:R-:W-:Y:S01]  /*0590*/  FFMA R53, R7, R27, R26 ;  /* 0x0000001b07357223 */ /* 0x000fe2000000001a */
[----:B------:R-:W-:Y:S01]  /*05a0*/  FFMA R41, R5, R41, R40 ;  /* 0x0000002905297223 */ /* 0x000fe20000000028 */
[----:B------:R-:W1:Y:S01]  /*05b0*/  LDS.128 R24, [R61+UR5+0x10] ;  /* 0x000010053d187984 */ /* 0x000e620008000c00 */
[----:B------:R-:W-:Y:S01]  /*05c0*/  FFMA R38, R6, R38, R37 ;  /* 0x0000002606267223 */ /* 0x000fe20000000025 */
[----:B---3--:R-:W-:Y:S01]  /*05d0*/  FFMA R48, R4, R48, R45 ;  /* 0x0000003004307223 */ /* 0x008fe2000000002d */
[----:B------:R-:W-:Y:S01]  /*05e0*/  FFMA R42, R6, R42, R41 ;  /* 0x0000002a062a7223 */ /* 0x000fe20000000029 */
[C---:B----4-:R-:W-:Y:S01]  /*05f0*/  FFMA R8, R4.reuse, R8, R55 ;  /* 0x0000000804087223 */ /* 0x050fe20000000037 */
[----:B------:R-:W-:Y:S01]  /*0600*/  FFMA R55, R7, R39, R38 ;  /* 0x0000002707377223 */ /* 0x000fe20000000026 */
[C---:B-----5:R-:W-:Y:S01]  /*0610*/  FFMA R20, R4.reuse, R20, R44 ;  /* 0x0000001404147223 */ /* 0x060fe2000000002c */
[----:B------:R-:W-:Y:S01]  /*0620*/  FFMA R49, R5, R49, R48 ;  /* 0x0000003105317223 */ /* 0x000fe20000000030 */
[----:B------:R-:W2:Y:S01]  /*0630*/  LDS.128 R44, [R2+UR6+0x110] ;  /* 0x00011006022c7984 */ /* 0x000ea20008000c00 */
[----:B------:R-:W-:Y:S01]  /*0640*/  FFMA R69, R7, R43, R42 ;  /* 0x0000002b07457223 */ /* 0x000fe2000000002a */
[----:B------:R-:W-:Y:S01]  /*0650*/  FFMA R16, R4, R16, R59 ;  /* 0x0000001004107223 */ /* 0x000fe2000000003b */
[C---:B------:R-:W-:Y:S01]  /*0660*/  FFMA R50, R6.reuse, R50, R49 ;  /* 0x0000003206327223 */ /* 0x040fe20000000031 */
[----:B------:R-:W3:Y:S01]  /*0670*/  LDS.128 R36, [R2+UR6+0x90] ;  /* 0x0000900602247984 */ /* 0x000ee20008000c00 */
[C---:B------:R-:W-:Y:S01]  /*0680*/  FFMA R9, R5.reuse, R9, R8 ;  /* 0x0000000905097223 */ /* 0x040fe20000000008 */
[C---:B------:R-:W-:Y:S01]  /*0690*/  FFMA R17, R5.reuse, R17, R16 ;  /* 0x0000001105117223 */ /* 0x040fe20000000010 */
[----:B------:R-:W-:Y:S01]  /*06a0*/  FFMA R21, R5, R21, R20 ;  /* 0x0000001505157223 */ /* 0x000fe20000000014 */
[----:B------:R-:W4:Y:S01]  /*06b0*/  LDS.128 R40, [R2+UR6+0xd0] ;  /* 0x0000d00602287984 */ /* 0x000f220008000c00 */
[C---:B------:R-:W-:Y:S01]  /*06c0*/  FFMA R10, R6.reuse, R10, R9 ;  /* 0x0000000a060a7223 */ /* 0x040fe20000000009 */
[C---:B------:R-:W-:Y:S01]  /*06d0*/  FFMA R18, R6.reuse, R18, R17 ;  /* 0x0000001206127223 */ /* 0x040fe20000000011 */
[----:B------:R-:W-:-:S02]  /*06e0*/  FFMA R22, R6, R22, R21 ;  /* 0x0000001606167223 */ /* 0x000fc40000000015 */
[C---:B------:R-:W-:Y:S01]  /*06f0*/  FFMA R11, R7.reuse, R11, R10 ;  /* 0x0000000b070b7223 */ /* 0x040fe2000000000a */
[----:B------:R-:W-:Y:S01]  /*0700*/  FFMA R19, R7, R19, R18 ;  /* 0x0000001307137223 */ /* 0x000fe20000000012 */
[----:B0-----:R-:W-:Y:S02]  /*0710*/  FFMA R12, R4, R12, R57 ;  /* 0x0000000c040c7223 */ /* 0x001fe40000000039 */
[----:B------:R-:W0:Y:S02]  /*0720*/  LDS.128 R56, [R2+UR6+0x1d0] ;  /* 0x0001d00602387984 */ /* 0x000e240008000c00 */
[----:B------:R-:W-:Y:S01]  /*0730*/  FFMA R13, R5, R13, R12 ;  /* 0x0000000d050d7223 */ /* 0x000fe2000000000c */
[----:B------:R-:W-:Y:S02]  /*0740*/  FFMA R5, R7, R51, R50 ;  /* 0x0000003307057223 */ /* 0x000fe40000000032 */
[----:B------:R-:W5:Y:S01]  /*0750*/  LDS.128 R48, [R2+UR6+0x150] ;  /* 0x0001500602307984 */ /* 0x000f620008000c00 */
[----:B------:R-:W-:Y:S01]  /*0760*/  FFMA R14, R6, R14, R13 ;  /* 0x0000000e060e7223 */ /* 0x000fe2000000000d */
[C---:B-1----:R-:W-:Y:S01]  /*0770*/  FFMA R28, R24.reuse, R28, R53 ;  /* 0x0000001c181c7223 */ /* 0x042fe20000000035 */
[----:B------:R-:W-:-:S02]  /*0780*/  FFMA R32, R24, R32, R55 ;  /* 0x0000002018207223 */ /* 0x000fc40000000037 */
[----:B------:R-:W-:Y:S01]  /*0790*/  FFMA R17, R7, R15, R14 ;  /* 0x0000000f07117223 */ /* 0x000fe2000000000e */
[----:B------:R-:W1:Y:S01]  /*07a0*/  LDS.128 R52, [R2+UR6+0x190] ;  /* 0x0001900602347984 */ /* 0x000e620008000c00 */
[C---:B------:R-:W-:Y:S01]  /*07b0*/  FFMA R9, R25.reuse, R29, R28 ;  /* 0x0000001d19097223 */ /* 0x040fe2000000001c */
[----:B------:R-:W-:Y:S01]  /*07c0*/  FFMA R33, R25, R33, R32 ;  /* 0x0000002119217223 */ /* 0x000fe20000000020 */
[----:B------:R-:W-:Y:S01]  /*07d0*/  FFMA R29, R7, R23, R22 ;  /* 0x00000017071d7223 */ /* 0x000fe20000000016 */
[----:B------:R-:W-:Y:S01]  /*07e0*/  LDS.128 R12, [R2+UR6+0x20] ;  /* 0x00002006020c7984 */ /* 0x000fe20008000c00 */
[----:B------:R-:W-:Y:S01]  /*07f0*/  FFMA R30, R26, R30, R9 ;  /* 0x0000001e1a1e7223 */ /* 0x000fe20000000009 */
[----:B--2---:R-:W-:Y:S01]  /*0800*/  FFMA R44, R24, R44, R11 ;  /* 0x0000002c182c7223 */ /* 0x004fe2000000000b */
[----:B------:R-:W-:Y:S01]  /*0810*/  FFMA R34, R26, R34, R33 ;  /* 0x000000221a227223 */ /* 0x000fe20000000021 */
[----:B------:R-:W2:Y:S01]  /*0820*/  LDS.128 R8, [R61+UR5+0x20] ;  /* 0x000020053d087984 */ /* 0x000ea20008000c00 */
[C---:B---3--:R-:W-:Y:S01]  /*0830*/  FFMA R36, R24.reuse, R36, R69 ;  /* 0x0000002418247223 */ /* 0x048fe20000000045 */
[----:B------:R-:W-:Y:S01]  /*0840*/  FFMA R69, R27, R31, R30 ;  /* 0x0000001f1b457223 */ /* 0x000fe2000000001e */
[----:B------:R-:W-:Y:S01]  /*0850*/  FFMA R31, R25, R45, R44 ;  /* 0x0000002d191f7223 */ /* 0x000fe2000000002c */
[----:B------:R-:W-:Y:S01]  /*0860*/  FFMA R68, R27, R35, R34 ;  /* 0x000000231b447223 */ /* 0x000fe20000000022 */
[----:B----4-:R-:W-:Y:S01]  /*0870*/  FFMA R40, R24, R40, R5 ;  /* 0x0000002818287223 */ /* 0x010fe20000000005 */
[C---:B------:R-:W-:Y:S01]  /*0880*/  FFMA R37, R25.reuse, R37, R36 ;  /* 0x0000002519257223 */ /* 0x040fe20000000024 */
[C---:B------:R-:W-:Y:S01]  /*0890*/  FFMA R46, R26.reuse, R46, R31 ;  /* 0x0000002e1a2e7223 */ /* 0x040fe2000000001f */
[----:B------:R-:W3:Y:S01]  /*08a0*/  LDS.128 R4, [R2+UR6+0x60] ;  /* 0x0000600602047984 */ /* 0x000ee20008000c00 */
[----:B------:R-:W-:Y:S01]  /*08b0*/  FFMA R41, R25, R41, R40 ;  /* 0x0000002919297223 */ /* 0x000fe20000000028 */
[C---:B------:R-:W-:Y:S01]  /*08c0*/  FFMA R38, R26.reuse, R38, R37 ;  /* 0x000000261a267223 */ /* 0x040fe20000000025 */
[C---:B------:R-:W-:Y:S01]  /*08d0*/  FFMA R47, R27.reuse, R47, R46 ;  /* 0x0000002f1b2f7223 */ /* 0x040fe2000000002e */
[----:B------:R-:W4:Y:S01]  /*08e0*/  LDS.128 R20, [R2+UR6+0xa0] ;  /* 0x0000a00602147984 */ /* 0x000f220008000c00 */
[----:B------:R-:W-:Y:S01]  /*08f0*/  FFMA R42, R26, R42, R41 ;  /* 0x0000002a1a2a7223 */ /* 0x000fe20000000029 */
[----:B------:R-:W-:-:S02]  /*0900*/  FFMA R45, R27, R39, R38 ;  /* 0x000000271b2d7223 */ /* 0x000fc40000000026 */
[----:B------:R-:W4:Y:S01]  /*0910*/  LDS.128 R32, [R2+UR6+0x160] ;  /* 0x0001600602207984 */ /* 0x000f220008000c00 */
[----:B0-----:R-:W-:-:S03]  /*0920*/  FFMA R56, R24, R56, R29 ;  /* 0x0000003818387223 */ /* 0x001fc6000000001d */
[----:B------:R-:W0:Y:S01]  /*0930*/  LDS.128 R36, [R2+UR6+0x1a0] ;  /* 0x0001a00602247984 */ /* 0x000e220008000c00 */
[C---:B------:R-:W-:Y:S01]  /*0940*/  FFMA R57, R25.reuse, R57, R56 ;  /* 0x0000003919397223 */ /* 0x040fe20000000038 */
[----:B-----5:R-:W-:Y:S02]  /*0950*/  FFMA R48, R24, R48, R17 ;  /* 0x0000003018307223 */ /* 0x020fe40000000011 */
[----:B------:R-:W5:Y:S01]  /*0960*/  LDS.128 R28, [R2+UR6+0x120] ;  /* 0x00012006021c7984 */ /* 0x000f620008000c00 */
[----:B------:R-:W-:Y:S01]  /*0970*/  FFMA R58, R26, R58, R57 ;  /* 0x0000003a1a3a7223 */ /* 0x000fe20000000039 */
[----:B------:R-:W-:Y:S01]  /*0980*/  FFMA R49, R25, R49, R48 ;  /* 0x0000003119317223 */ /* 0x000fe20000000030 */
[----:B-1----:R-:W-:Y:S01]  /*0990*/  FFMA R52, R24, R52, R19 ;  /* 0x0000003418347223 */ /* 0x002fe20000000013 */
[----:B------:R-:W-:Y:S01]  /*09a0*/  FFMA R24, R27, R43, R42 ;  /* 0x0000002b1b187223 */ /* 0x000fe2000000002a */
[----:B------:R-:W1:Y:S01]  /*09b0*/  LDS.128 R16, [R2+UR6+0xe0] ;  /* 0x0000e00602107984 */ /* 0x000e620008000c00 */
[----:B------:R-:W-:Y:S01]  /*09c0*/  FFMA R50, R26, R50, R49 ;  /* 0x000000321a327223 */ /* 0x000fe20000000031 */
[----:B------:R-:W-:-:S02]  /*09d0*/  FFMA R53, R25, R53, R52 ;  /* 0x0000003519357223 */ /* 0x000fc40000000034 */
[----:B------:R-:W1:Y:S01]  /*09e0*/  LDS.128 R40, [R2+UR6+0x1e0] ;  /* 0x0001e00602287984 */ /* 0x000e620008000c00 */
[C---:B------:R-:W-:Y:S01]  /*09f0*/  FFMA R25, R27.reuse, R51, R50 ;  /* 0x000000331b197223 */ /* 0x040fe20000000032 */
[----:B------:R-:W-:Y:S01]  /*0a00*/  FFMA R54, R26, R54, R53 ;  /* 0x000000361a367223 */ /* 0x000fe20000000035 */
[C---:B--2---:R-:W-:Y:S01]  /*0a10*/  FFMA R12, R8.reuse, R12, R69 ;  /* 0x0000000c080c7223 */ /* 0x044fe20000000045 */
[C---:B------:R-:W-:Y:S02]  /*0a20*/  FFMA R51, R27.reuse, R59, R58 ;  /* 0x0000003b1b337223 */ /* 0x040fe4000000003a */
[----:B------:R-:W-:Y:S01]  /*0a30*/  FFMA R49, R27, R55, R54 ;  /* 0x000000371b317223 */ /* 0x000fe20000000036 */
[----:B------:R-:W-:Y:S01]  /*0a40*/  FFMA R13, R9, R13, R12 ;  /* 0x0000000d090d7223 */ /* 0x000fe2000000000c */
[----:B---3--:R-:W-:-:S03]  /*0a50*/  FFMA R4, R8, R4, R68 ;  /* 0x0000000408047223 */ /* 0x008fc60000000044 */
[----:B------:R-:W-:Y:S01]  /*0a60*/  FFMA R14, R10, R14, R13 ;  /* 0x0000000e0a0e7223 */ /* 0x000fe2000000000d */
[C---:B----4-:R-:W-:Y:S01]  /*0a70*/  FFMA R20, R8.reuse, R20, R45 ;  /* 0x0000001408147223 */ /* 0x050fe2000000002d */
[----:B------:R-:W-:Y:S02]  /*0a80*/  FFMA R5, R9, R5, R4 ;  /* 0x0000000509057223 */ /* 0x000fe40000000004 */
[----:B------:R-:W-:Y:S01]  /*0a90*/  FFMA R53, R11, R15, R14 ;  /* 0x0000000f0b357223 */ /* 0x000fe2000000000e */
[----:B------:R-:W-:Y:S01]  /*0aa0*/  FFMA R32, R8, R32, R25 ;  /* 0x0000002008207223 */ /* 0x000fe20000000019 */
[C---:B------:R-:W-:Y:S01]  /*0ab0*/  FFMA R21, R9.reuse, R21, R20 ;  /* 0x0000001509157223 */ /* 0x040fe20000000014 */
[----:B------:R-:W-:Y:S01]  /*0ac0*/  FFMA R6, R10, R6, R5 ;  /* 0x000000060a067223 */ /* 0x000fe20000000005 */
[----:B------:R-:W-:Y:S01]  /*0ad0*/  LDS.128 R12, [R2+UR6+0x30] ;  /* 0x00003006020c7984 */ /* 0x000fe20008000c00 */
[----:B------:R-:W-:Y:S01]  /*0ae0*/  FFMA R33, R9, R33, R32 ;  /* 0x0000002109217223 */ /* 0x000fe20000000020 */
[----:B0-----:R-:W-:Y:S01]  /*0af0*/  FFMA R36, R8, R36, R49 ;  /* 0x0000002408247223 */ /* 0x001fe20000000031 */
[C---:B------:R-:W-:Y:S01]  /*0b00*/  FFMA R22, R10.reuse, R22, R21 ;  /* 0x000000160a167223 */ /* 0x040fe20000000015 */
[C---:B------:R-:W-:Y:S01]  /*0b10*/  FFMA R55, R11.reuse, R7, R6 ;  /* 0x000000070b377223 */ /* 0x040fe20000000006 */
[----:B------:R-:W-:Y:S01]  /*0b20*/  FFMA R34, R10, R34, R33 ;  /* 0x000000220a227223 */ /* 0x000fe20000000021 */
[----:B-----5:R-:W-:Y:S01]  /*0b30*/  FFMA R28, R8, R28, R47 ;  /* 0x0000001c081c7223 */ /* 0x020fe2000000002f */
[----:B------:R-:W-:Y:S01]  /*0b40*/  FFMA R57, R11, R23, R22 ;  /* 0x000000170b397223 */ /* 0x000fe20000000016 */
[----:B------:R-:W0:Y:S02]  /*0b50*/  LDS.128 R4, [R61+UR5+0x30] ;  /* 0x000030053d047984 */ /* 0x000e240008000c00 */
[----:B------:R-:W-:-:S02]  /*0b60*/  FFMA R29, R9, R29, R28 ;  /* 0x0000001d091d7223 */ /* 0x000fc4000000001c */
[----:B------:R-:W2:Y:S02]  /*0b70*/  LDS.128 R44, [R2+UR6+0xb0] ;  /* 0x0000b006022c7984 */ /* 0x000ea40008000c00 */
[----:B------:R-:W-:Y:S01]  /*0b80*/  FFMA R30, R10, R30, R29 ;  /* 0x0000001e0a1e7223 */ /* 0x000fe2000000001d */
[C---:B-1----:R-:W-:Y:S01]  /*0b90*/  FFMA R16, R8.reuse, R16, R24 ;  /* 0x0000001008107223 */ /* 0x042fe20000000018 */
[----:B------:R-:W-:Y:S01]  /*0ba0*/  FFMA R29, R9, R37, R36 ;  /* 0x00000025091d7223 */ /* 0x000fe20000000024 */
[----:B------:R-:W1:Y:S01]  /*0bb0*/  LDS.128 R24, [R2+UR6+0xf0] ;  /* 0x0000f00602187984 */ /* 0x000e620008000c00 */
[----:B------:R-:W-:Y:S01]  /*0bc0*/  FFMA R37, R11, R31, R30 ;  /* 0x0000001f0b257223 */ /* 0x000fe2000000001e */
[C---:B------:R-:W-:Y:S01]  /*0bd0*/  FFMA R17, R9.reuse, R17, R16 ;  /* 0x0000001109117223 */ /* 0x040fe20000000010 */
[----:B------:R-:W-:Y:S01]  /*0be0*/  FFMA R40, R8, R40, R51 ;  /* 0x0000002808287223 */ /* 0x000fe20000000033 */
[C---:B------:R-:W-:Y:S01]  /*0bf0*/  FFMA R38, R10.reuse, R38, R29 ;  /* 0x000000260a267223 */ /* 0x040fe2000000001d */
[----:B------:R-:W3:Y:S01]  /*0c00*/  LDS.128 R20, [R2+UR6+0x130] ;  /* 0x0001300602147984 */ /* 0x000ee20008000c00 */
[C---:B------:R-:W-:Y:S01]  /*0c10*/  FFMA R18, R10.reuse, R18, R17 ;  /* 0x000000120a127223 */ /* 0x040fe20000000011 */
[----:B------:R-:W-:Y:S01]  /*0c20*/  FFMA R41, R9, R41, R40 ;  /* 0x0000002909297223 */ /* 0x000fe20000000028 */
[C---:B------:R-:W-:Y:S01]  /*0c30*/  FFMA R9, R11.reuse, R35, R34 ;  /* 0x000000230b097223 */ /* 0x040fe20000000022 */
[----:B------:R-:W4:Y:S01]  /*0c40*/  LDS.128 R28, [R2+UR6+0x170] ;  /* 0x00017006021c7984 */ /* 0x000f220008000c00 */
[C---:B------:R-:W-:Y:S01]  /*0c50*/  FFMA R59, R11.reuse, R19, R18 ;  /* 0x000000130b3b7223 */ /* 0x040fe20000000012 */
[----:B------:R-:W-:Y:S01]  /*0c60*/  FFMA R42, R10, R42, R41 ;  /* 0x0000002a0a2a7223 */ /* 0x000fe20000000029 */
[C---:B------:R-:W-:Y:S01]  /*0c70*/  FFMA R39, R11.reuse, R39, R38 ;  /* 0x000000270b277223 */ /* 0x040fe20000000026 */
[----:B------:R-:W5:Y:S02]  /*0c80*/  LDS.128 R16, [R2+UR6+0x70] ;  /* 0x0000700602107984 */ /* 0x000f640008000c00 */
[----:B------:R-:W-:-:S02]  /*0c90*/  FFMA R43, R11, R43, R42 ;  /* 0x0000002b0b2b7223 */ /* 0x000fc4000000002a */
[----:B------:R-:W5:Y:S04]  /*0ca0*/  LDS.128 R32, [R2+UR6+0x1b0] ;  /* 0x0001b00602207984 */ /* 0x000f680008000c00 */
[----:B------:R-:W5:Y:S01]  /*0cb0*/  LDS.128 R48, [R2+UR6+0x1f0] ;  /* 0x0001f00602307984 */ /* 0x000f620008000c00 */
[C---:B0-----:R-:W-:Y:S01]  /*0cc0*/  FFMA R12, R4.reuse, R12, R53 ;  /* 0x0000000c040c7223 */ /* 0x041fe20000000035 */
[----:B--2---:R-:W-:-:S03]  /*0cd0*/  FFMA R44, R4, R44, R57 ;  /* 0x0000002c042c7223 */ /* 0x004fc60000000039 */
[C---:B------:R-:W-:Y:S01]  /*0ce0*/  FFMA R13, R5.reuse, R13, R12 ;  /* 0x0000000d050d7223 */ /* 0x040fe2000000000c */
[C---:B------:R-:W-:Y:S01]  /*0cf0*/  FFMA R45, R5.reuse, R45, R44 ;  /* 0x0000002d052d7223 */ /* 0x040fe2000000002c */
[----:B-1----:R-:W-:Y:S02]  /*0d00*/  FFMA R24, R4, R24, R59 ;  /* 0x0000001804187223 */ /* 0x002fe4000000003b */
[C---:B------:R-:W-:Y:S01]  /*0d10*/  FFMA R14, R6.reuse, R14, R13 ;  /* 0x0000000e060e7223 */ /* 0x040fe2000000000d */
[----:B------:R-:W-:Y:S01]  /*0d20*/  FFMA R46, R6, R46, R45 ;  /* 0x0000002e062e7223 */ /* 0x000fe2000000002d */
[----:B------:R-:W-:Y:S01]  /*0d30*/  FFMA R25, R5, R25, R24 ;  /* 0x0000001905197223 */ /* 0x000fe20000000018 */
[----:B---3--:R-:W-:Y:S01]  /*0d40*/  FFMA R20, R4, R20, R37 ;  /* 0x0000001404147223 */ /* 0x008fe20000000025 */
[C---:B------:R-:W-:Y:S01]  /*0d50*/  FFMA R15, R7.reuse, R15, R14 ;  /* 0x0000000f070f7223 */ /* 0x040fe2000000000e */
[----:B------:R-:W-:Y:S01]  /*0d60*/  FFMA R47, R7, R47, R46 ;  /* 0x0000002f072f7223 */ /* 0x000fe2000000002e */
[----:B------:R-:W-:Y:S01]  /*0d70*/  FFMA R26, R6, R26, R25 ;  /* 0x0000001a061a7223 */ /* 0x000fe20000000019 */
[----:B----4-:R-:W-:Y:S01]  /*0d80*/  FFMA R28, R4, R28, R9 ;  /* 0x0000001c041c7223 */ /* 0x010fe20000000009 */
[----:B------:R-:W-:-:S02]  /*0d90*/  FFMA R21, R5, R21, R20 ;  /* 0x0000001505157223 */ /* 0x000fc40000000014 */
[----:B------:R-:W-:Y:S01]  /*0da0*/  FFMA R45, R7, R27, R26 ;  /* 0x0000001b072d7223 */ /* 0x000fe2000000001a */
[----:B-----5:R-:W-:Y:S01]  /*0db0*/  FFMA R16, R4, R16, R55 ;  /* 0x0000001004107223 */ /* 0x020fe20000000037 */
[C---:B------:R-:W-:Y:S01]  /*0dc0*/  FFMA R29, R5.reuse, R29, R28 ;  /* 0x0000001d051d7223 */ /* 0x040fe2000000001c */
[----:B------:R-:W-:Y:S01]  /*0dd0*/  FFMA R22, R6, R22, R21 ;  /* 0x0000001606167223 */ /* 0x000fe20000000015 */
[----:B------:R-:W-:Y:S01]  /*0de0*/  FFMA R32, R4, R32, R39 ;  /* 0x0000002004207223 */ /* 0x000fe20000000027 */
[----:B------:R-:W-:Y:S01]  /*0df0*/  FFMA R17, R5, R17, R16 ;  /* 0x0000001105117223 */ /* 0x000fe20000000010 */
[----:B------:R-:W-:Y:S01]  /*0e00*/  FFMA R30, R6, R30, R29 ;  /* 0x0000001e061e7223 */ /* 0x000fe2000000001d */
[----:B------:R-:W-:Y:S01]  /*0e10*/  FFMA R55, R7, R23, R22 ;  /* 0x0000001707377223 */ /* 0x000fe20000000016 */
[----:B------:R-:W-:Y:S01]  /*0e20*/  FFMA R48, R4, R48, R43 ;  /* 0x0000003004307223 */ /* 0x000fe2000000002b */
[----:B------:R-:W-:Y:S01]  /*0e30*/  FFMA R33, R5, R33, R32 ;  /* 0x0000002105217223 */ /* 0x000fe20000000020 */
[C---:B------:R-:W-:Y:S01]  /*0e40*/  FFMA R18, R6.reuse, R18, R17 ;  /* 0x0000001206127223 */ /* 0x040fe20000000011 */
[----:B------:R-:W-:Y:S01]  /*0e50*/  FFMA R57, R7, R31, R30 ;  /* 0x0000001f07397223 */ /* 0x000fe2000000001e */
[----:B------:R-:W-:Y:S01]  /*0e60*/  FFMA R49, R5, R49, R48 ;  /* 0x0000003105317223 */ /* 0x000fe20000000030 */
[----:B------:R-:W-:Y:S01]  /*0e70*/  FFMA R34, R6, R34, R33 ;  /* 0x0000002206227223 */ /* 0x000fe20000000021 */
[----:B------:R-:W-:-:S02]  /*0e80*/  FFMA R53, R7, R19, R18 ;  /* 0x0000001307357223 */ /* 0x000fc40000000012 */
[----:B------:R-:W-:Y:S01]  /*0e90*/  FFMA R50, R6, R50, R49 ;  /* 0x0000003206327223 */ /* 0x000fe20000000031 */
[----:B------:R-:W-:-:S03]  /*0ea0*/  FFMA R59, R7, R35, R34 ;  /* 0x00000023073b7223 */ /* 0x000fc60000000022 */
[----:B------:R-:W-:Y:S01]  /*0eb0*/  FFMA R44, R7, R51, R50 ;  /* 0x00000033072c7223 */ /* 0x000fe20000000032 */
[----:B------:R-:W-:Y:S06]  /*0ec0*/  BRA.U UP0, `(.L_x_0) ;  /* 0xfffffff100ec7547 */ /* 0x000fec000b83ffff */
[----:B------:R-:W0:Y:S01]  /*0ed0*/  LDC.64 R2, c[0x0][0x390] ;  /* 0x0000e400ff027b82 */ /* 0x000e220000000a00 */
[----:B------:R-:W-:-:S04]  /*0ee0*/  SHF.L.U32 R0, R0, 0x7, RZ ;  /* 0x0000000700007819 */ /* 0x000fc800000006ff */
[----:B------:R-:W-:-:S03]  /*0ef0*/  LOP3.LUT R0, R0, 0x800, RZ, 0xc0, !PT ;  /* 0x0000080000007812 */ /* 0x000fc600078ec0ff */
[----:B------:R-:W1:Y:S01]  /*0f00*/  LDC.64 R4, c[0x0][0x398] ;  /* 0x0000e600ff047b82 */ /* 0x000e620000000a00 */
[----:B------:R-:W-:-:S04]  /*0f10*/  IADD3 R63, PT, PT, R63, R0, RZ ;  /* 0x000000003f3f7210 */ /* 0x000fc80007ffe0ff */
[----:B------:R-:W-:-:S05]  /*0f20*/  LEA R63, R62, R63, 0x4 ;  /* 0x0000003f3e3f7211 */ /* 0x000fca00078e20ff */
[----:B0-----:R-:W-:-:S05]  /*0f30*/  IMAD.WIDE.U32 R2, R63, 0x4, R2 ;  /* 0x000000043f027825 */ /* 0x001fca00078e0002 */
[----:B------:R-:W2:Y:S04]  /*0f40*/  LDG.E.CONSTANT R0, desc[UR8][R2.64] ;  /* 0x0000000802007981 */ /* 0x000ea8000c1e9900 */
[----:B------:R-:W3:Y:S04]  /*0f50*/  LDG.E.CONSTANT R6, desc[UR8][R2.64+0x400] ;  /* 0x0004000802067981 */ /* 0x000ee8000c1e9900 */
[----:B------:R-:W4:Y:S04]  /*0f60*/  LDG.E.CONSTANT R8, desc[UR8][R2.64+0x800] ;  /* 0x0008000802087981 */ /* 0x000f28000c1e9900 */
[----:B------:R-:W5:Y:S04]  /*0f70*/  LDG.E.CONSTANT R10, desc[UR8][R2.64+0xc00] ;  /* 0x000c0008020a7981 */ /* 0x000f68000c1e9900 */
[----:B------:R-:W5:Y:S04]  /*0f80*/  LDG.E.CONSTANT R12, desc[UR8][R2.64+0x1000] ;  /* 0x00100008020c7981 */ /* 0x000f68000c1e9900 */
[----:B------:R-:W5:Y:S04]  /*0f90*/  LDG.E.CONSTANT R14, desc[UR8][R2.64+0x1400] ;  /* 0x00140008020e7981 */ /* 0x000f68000c1e9900 */
[----:B------:R-:W5:Y:S04]  /*0fa0*/  LDG.E.CONSTANT R16, desc[UR8][R2.64+0x1800] ;  /* 0x0018000802107981 */ /* 0x000f68000c1e9900 */
[----:B------:R-:W5:Y:S01]  /*0fb0*/  LDG.E.CONSTANT R7, desc[UR8][R2.64+0x1c00] ;  /* 0x001c000802077981 */ /* 0x000f62000c1e9900 */
[----:B-1----:R-:W-:-:S04]  /*0fc0*/  IMAD.WIDE.U32 R4, R63, 0x4, R4 ;  /* 0x000000043f047825 */ /* 0x002fc800078e0004 */
[----:B--2---:R-:W-:Y:S01]  /*0fd0*/  FADD R15, R15, R0 ;  /* 0x000000000f0f7221 */ /* 0x004fe20000000000 */
[----:B---3--:R-:W-:-:S04]  /*0fe0*/  FADD R53, R53, R6 ;  /* 0x0000000635357221 */ /* 0x008fc80000000000 */
[----:B------:R-:W-:Y:S01]  /*0ff0*/  STG.E desc[UR8][R4.64], R15 ;  /* 0x0000000f04007986 */ /* 0x000fe2000c101908 */
[----:B----4-:R-:W-:-:S03]  /*1000*/  FADD R47, R47, R8 ;  /* 0x000000082f2f7221 */ /* 0x010fc60000000000 */
[----:B------:R-:W-:Y:S01]  /*1010*/  STG.E desc[UR8][R4.64+0x400], R53 ;  /* 0x0004003504007986 */ /* 0x000fe2000c101908 */
[----:B-----5:R-:W-:-:S03]  /*1020*/  FADD R45, R45, R10 ;  /* 0x0000000a2d2d7221 */ /* 0x020fc60000000000 */
[----:B------:R-:W-:Y:S01]  /*1030*/  STG.E desc[UR8][R4.64+0x800], R47 ;  /* 0x0008002f04007986 */ /* 0x000fe2000c101908 */
[----:B------:R-:W-:-:S03]  /*1040*/  FADD R55, R55, R12 ;  /* 0x0000000c37377221 */ /* 0x000fc60000000000 */
[----:B------:R-:W-:Y:S01]  /*1050*/  STG.E desc[UR8][R4.64+0xc00], R45 ;  /* 0x000c002d04007986 */ /* 0x000fe2000c101908 */
[----:B------:R-:W-:-:S03]  /*1060*/  FADD R57, R57, R14 ;  /* 0x0000000e39397221 */ /* 0x000fc60000000000 */
[----:B------:R-:W-:Y:S01]  /*1070*/  STG.E desc[UR8][R4.64+0x1000], R55 ;  /* 0x0010003704007986 */ /* 0x000fe2000c101908 */
[----:B------:R-:W-:-:S03]  /*1080*/  FADD R59, R59, R16 ;  /* 0x000000103b3b7221 */ /* 0x000fc60000000000 */
[----:B------:R-:W-:Y:S01]  /*1090*/  STG.E desc[UR8][R4.64+0x1400], R57 ;  /* 0x0014003904007986 */ /* 0x000fe2000c101908 */
[----:B------:R-:W-:-:S03]  /*10a0*/  FADD R7, R44, R7 ;  /* 0x000000072c077221 */ /* 0x000fc60000000000 */
[----:B------:R-:W-:Y:S04]  /*10b0*/  STG.E desc[UR8][R4.64+0x1800], R59 ;  /* 0x0018003b04007986 */ /* 0x000fe8000c101908 */
[----:B------:R-:W-:Y:S01]  /*10c0*/  STG.E desc[UR8][R4.64+0x1c00], R7 ;  /* 0x001c000704007986 */ /* 0x000fe2000c101908 */
[----:B------:R-:W-:Y:S05]  /*10d0*/  EXIT ;  /* 0x000000000000794d */ /* 0x000fea0003800000 */
.L_x_1:
[----:B------:R-:W-:-:S00]  /*10e0*/  BRA `(.L_x_1) ;  /* 0xfffffffc00fc7947 */ /* 0x000fc0000383ffff */
[----:B------:R-:W-:-:S00]  /*10f0*/  NOP ;  /* 0x0000000000007918 */ /* 0x000fc00000000000 */
        /* <DEDUP_REMOVED lines=8> */
.L_x_2:


//--------------------- .nv.shared.default_function_kernel --------------------------
	.section	.nv.shared.default_function_kernel,"aw",@nobits
	.sectionflags	@""
	.align	4
.nv.shared.default_function_kernel:
	.zero		3072


//--------------------- .nv.shared.reserved.0     --------------------------
	.section	.nv.shared.reserved.0,"aw",@nobits
	.weak		__nv_reservedSMEM_offset_0_alias
	.size		__nv_reservedSMEM_offset_0_alias, 0, 64
	.other		__nv_reservedSMEM_offset_0_alias,@"STO_CUDA_RESERVED_SHARED STV_DEFAULT"
__nv_reservedSMEM_offset_0_alias:
	.zero		0
	.zero		64


//--------------------- .nv.constant0.default_function_kernel --------------------------
	.section	.nv.constant0.default_function_kernel,"a",@progbits
	.sectionflags	@""
	.align	4
.nv.constant0.default_function_kernel:
	.zero		928


//--------------------- SYMBOLS --------------------------

	.type		.nv.reservedSmem.offset0,@object
	.size		.nv.reservedSmem.offset0,0x4
	.type		.nv.reservedSmem.cap,@object
	.size		.nv.reservedSmem.cap,0x4
